//
// Generated by LLVM NVPTX Back-End
//

.version 8.4
.target sm_86
.address_size 64

	// .globl	triton_poi_fused_cat_11 // -- Begin function triton_poi_fused_cat_11
                                        // @triton_poi_fused_cat_11
.visible .entry triton_poi_fused_cat_11(
	.param .u64 .ptr .global .align 1 triton_poi_fused_cat_11_param_0,
	.param .u64 .ptr .global .align 1 triton_poi_fused_cat_11_param_1,
	.param .u64 .ptr .global .align 1 triton_poi_fused_cat_11_param_2,
	.param .u64 .ptr .global .align 1 triton_poi_fused_cat_11_param_3,
	.param .u32 triton_poi_fused_cat_11_param_4,
	.param .u64 .ptr .global .align 1 triton_poi_fused_cat_11_param_5
)
.reqntid 128, 1, 1
{
	.reg .pred 	%p<13>;
	.reg .b32 	%r<47>;
	.reg .f32 	%f<49>;
	.reg .b64 	%rd<93>;
	.reg .f64 	%fd<25>;
	.loc	1 18 0                          // cqxo43dcqhooszq2srvoezajlsfbp44flpwu5x2w3q5xrs3r3sfm.py:18:0
$L__func_begin0:
	.loc	1 18 0                          // cqxo43dcqhooszq2srvoezajlsfbp44flpwu5x2w3q5xrs3r3sfm.py:18:0

// %bb.0:
	ld.param.u64 	%rd63, [triton_poi_fused_cat_11_param_0];
	ld.param.u64 	%rd64, [triton_poi_fused_cat_11_param_1];
$L__tmp0:
	.loc	1 20 28                         // cqxo43dcqhooszq2srvoezajlsfbp44flpwu5x2w3q5xrs3r3sfm.py:20:28
	mov.u32 	%r9, %ctaid.x;
	.loc	1 20 33                         // cqxo43dcqhooszq2srvoezajlsfbp44flpwu5x2w3q5xrs3r3sfm.py:20:33
	shl.b32 	%r10, %r9, 10;
	ld.param.u64 	%rd65, [triton_poi_fused_cat_11_param_2];
	ld.param.u64 	%rd66, [triton_poi_fused_cat_11_param_3];
	.loc	1 21 36                         // cqxo43dcqhooszq2srvoezajlsfbp44flpwu5x2w3q5xrs3r3sfm.py:21:36
	mov.u32 	%r11, %tid.x;
	shl.b32 	%r12, %r11, 2;
	and.b32  	%r13, %r12, 508;
	.loc	1 21 23                         // cqxo43dcqhooszq2srvoezajlsfbp44flpwu5x2w3q5xrs3r3sfm.py:21:23
	or.b32  	%r14, %r13, %r10;
	or.b32  	%r15, %r10, 2;
	.loc	1 23 21                         // cqxo43dcqhooszq2srvoezajlsfbp44flpwu5x2w3q5xrs3r3sfm.py:23:21
	shr.s32 	%r16, %r14, 2;
	.loc	1 23 26                         // cqxo43dcqhooszq2srvoezajlsfbp44flpwu5x2w3q5xrs3r3sfm.py:23:26
	bfe.s32 	%r17, %r9, 21, 1;
	shr.u32 	%r18, %r17, 27;
	add.s32 	%r19, %r16, %r18;
	and.b32  	%r20, %r19, -32;
	sub.s32 	%r21, %r16, %r20;
	.loc	1 24 19                         // cqxo43dcqhooszq2srvoezajlsfbp44flpwu5x2w3q5xrs3r3sfm.py:24:19
	shr.u32 	%r22, %r17, 30;
	add.s32 	%r23, %r15, %r22;
	and.b32  	%r24, %r23, -1020;
	sub.s32 	%r25, %r15, %r24;
	.loc	1 25 19                         // cqxo43dcqhooszq2srvoezajlsfbp44flpwu5x2w3q5xrs3r3sfm.py:25:19
	shr.u32 	%r26, %r17, 25;
	add.s32 	%r27, %r26, %r14;
	shr.s32 	%r28, %r27, 7;
	add.s32 	%r29, %r27, 512;
	shr.s32 	%r30, %r29, 7;
	.loc	1 31 18                         // cqxo43dcqhooszq2srvoezajlsfbp44flpwu5x2w3q5xrs3r3sfm.py:31:18
	setp.lt.s32 	%p1, %r21, 4;
	.loc	1 32 38                         // cqxo43dcqhooszq2srvoezajlsfbp44flpwu5x2w3q5xrs3r3sfm.py:32:38
	shl.b32 	%r31, %r21, 2;
	.loc	1 32 35                         // cqxo43dcqhooszq2srvoezajlsfbp44flpwu5x2w3q5xrs3r3sfm.py:32:35
	and.b32  	%r32, %r27, -128;
	sub.s32 	%r33, %r14, %r32;
	.loc	1 32 47                         // cqxo43dcqhooszq2srvoezajlsfbp44flpwu5x2w3q5xrs3r3sfm.py:32:47
	shl.b32 	%r34, %r28, 4;
	shl.b32 	%r35, %r30, 4;
	.loc	1 32 44                         // cqxo43dcqhooszq2srvoezajlsfbp44flpwu5x2w3q5xrs3r3sfm.py:32:44
	add.s32 	%r36, %r34, %r33;
	.loc	1 32 35                         // cqxo43dcqhooszq2srvoezajlsfbp44flpwu5x2w3q5xrs3r3sfm.py:32:35
	add.s32 	%r37, %r34, %r25;
	.loc	1 32 44                         // cqxo43dcqhooszq2srvoezajlsfbp44flpwu5x2w3q5xrs3r3sfm.py:32:44
	add.s32 	%r38, %r37, %r31;
	add.s32 	%r39, %r35, %r33;
	.loc	1 32 35                         // cqxo43dcqhooszq2srvoezajlsfbp44flpwu5x2w3q5xrs3r3sfm.py:32:35
	add.s32 	%r40, %r35, %r25;
	.loc	1 32 44                         // cqxo43dcqhooszq2srvoezajlsfbp44flpwu5x2w3q5xrs3r3sfm.py:32:44
	add.s32 	%r41, %r40, %r31;
	.loc	1 32 30                         // cqxo43dcqhooszq2srvoezajlsfbp44flpwu5x2w3q5xrs3r3sfm.py:32:30
	mul.wide.s32 	%rd67, %r36, 8;
	add.s64 	%rd5, %rd63, %rd67;
	mul.wide.s32 	%rd68, %r38, 8;
	add.s64 	%rd10, %rd63, %rd68;
	mul.wide.s32 	%rd69, %r39, 8;
	add.s64 	%rd15, %rd63, %rd69;
	mul.wide.s32 	%rd70, %r41, 8;
	add.s64 	%rd20, %rd63, %rd70;
	mov.b64 	%rd3, 0;
	.loc	1 32 52                         // cqxo43dcqhooszq2srvoezajlsfbp44flpwu5x2w3q5xrs3r3sfm.py:32:52
	// begin inline asm
	mov.u64 %rd1, %rd3;
	mov.u64 %rd2, %rd3;
	@%p1 ld.global.v2.b64 { %rd1, %rd2 }, [ %rd5 + 0 ];
	// end inline asm
	mov.b64 	%fd1, %rd1;
	mov.b64 	%fd2, %rd2;
	// begin inline asm
	mov.u64 %rd6, %rd3;
	mov.u64 %rd7, %rd3;
	@%p1 ld.global.v2.b64 { %rd6, %rd7 }, [ %rd10 + 0 ];
	// end inline asm
	mov.b64 	%fd3, %rd6;
	mov.b64 	%fd4, %rd7;
	// begin inline asm
	mov.u64 %rd11, %rd3;
	mov.u64 %rd12, %rd3;
	@%p1 ld.global.v2.b64 { %rd11, %rd12 }, [ %rd15 + 0 ];
	// end inline asm
	mov.b64 	%fd5, %rd11;
	mov.b64 	%fd6, %rd12;
	// begin inline asm
	mov.u64 %rd16, %rd3;
	mov.u64 %rd17, %rd3;
	@%p1 ld.global.v2.b64 { %rd16, %rd17 }, [ %rd20 + 0 ];
	// end inline asm
	mov.b64 	%fd7, %rd16;
	mov.b64 	%fd8, %rd17;
	.loc	1 33 19                         // cqxo43dcqhooszq2srvoezajlsfbp44flpwu5x2w3q5xrs3r3sfm.py:33:19
	cvt.rn.f32.f64 	%f1, %fd1;
	cvt.rn.f32.f64 	%f2, %fd2;
	cvt.rn.f32.f64 	%f3, %fd3;
	cvt.rn.f32.f64 	%f4, %fd4;
	cvt.rn.f32.f64 	%f5, %fd5;
	cvt.rn.f32.f64 	%f6, %fd6;
	cvt.rn.f32.f64 	%f7, %fd7;
	cvt.rn.f32.f64 	%f8, %fd8;
	.loc	1 39 19                         // cqxo43dcqhooszq2srvoezajlsfbp44flpwu5x2w3q5xrs3r3sfm.py:39:19
	add.s32 	%r42, %r21, -4;
	setp.lt.u32 	%p5, %r42, 14;
	.loc	1 40 55                         // cqxo43dcqhooszq2srvoezajlsfbp44flpwu5x2w3q5xrs3r3sfm.py:40:55
	mul.lo.s32 	%r43, %r28, 56;
	mul.lo.s32 	%r44, %r30, 56;
	.loc	1 40 36                         // cqxo43dcqhooszq2srvoezajlsfbp44flpwu5x2w3q5xrs3r3sfm.py:40:36
	mad.lo.s32 	%r45, %r28, 40, %r37;
	mad.lo.s32 	%r46, %r30, 40, %r40;
	.loc	1 40 31                         // cqxo43dcqhooszq2srvoezajlsfbp44flpwu5x2w3q5xrs3r3sfm.py:40:31
	cvt.s64.s32 	%rd71, %r43;
	cvt.s64.s32 	%rd72, %r31;
	add.s64 	%rd73, %rd72, %rd71;
	shl.b64 	%rd74, %rd73, 3;
	add.s64 	%rd75, %rd64, %rd74;
	add.s64 	%rd25, %rd75, -128;
	cvt.s64.s32 	%rd76, %r45;
	add.s64 	%rd77, %rd76, %rd72;
	shl.b64 	%rd78, %rd77, 3;
	add.s64 	%rd79, %rd64, %rd78;
	add.s64 	%rd30, %rd79, -128;
	cvt.s64.s32 	%rd80, %r44;
	add.s64 	%rd81, %rd72, %rd80;
	shl.b64 	%rd82, %rd81, 3;
	add.s64 	%rd83, %rd64, %rd82;
	add.s64 	%rd35, %rd83, -128;
	cvt.s64.s32 	%rd84, %r46;
	add.s64 	%rd85, %rd84, %rd72;
	shl.b64 	%rd86, %rd85, 3;
	add.s64 	%rd87, %rd64, %rd86;
	add.s64 	%rd40, %rd87, -128;
	.loc	1 40 60                         // cqxo43dcqhooszq2srvoezajlsfbp44flpwu5x2w3q5xrs3r3sfm.py:40:60
	// begin inline asm
	mov.u64 %rd21, %rd3;
	mov.u64 %rd22, %rd3;
	@%p5 ld.global.v2.b64 { %rd21, %rd22 }, [ %rd25 + 0 ];
	// end inline asm
	mov.b64 	%fd9, %rd21;
	mov.b64 	%fd10, %rd22;
	// begin inline asm
	mov.u64 %rd26, %rd3;
	mov.u64 %rd27, %rd3;
	@%p5 ld.global.v2.b64 { %rd26, %rd27 }, [ %rd30 + 0 ];
	// end inline asm
	mov.b64 	%fd11, %rd26;
	mov.b64 	%fd12, %rd27;
	// begin inline asm
	mov.u64 %rd31, %rd3;
	mov.u64 %rd32, %rd3;
	@%p5 ld.global.v2.b64 { %rd31, %rd32 }, [ %rd35 + 0 ];
	// end inline asm
	mov.b64 	%fd13, %rd31;
	mov.b64 	%fd14, %rd32;
	// begin inline asm
	mov.u64 %rd36, %rd3;
	mov.u64 %rd37, %rd3;
	@%p5 ld.global.v2.b64 { %rd36, %rd37 }, [ %rd40 + 0 ];
	// end inline asm
	mov.b64 	%fd15, %rd36;
	mov.b64 	%fd16, %rd37;
	.loc	1 41 21                         // cqxo43dcqhooszq2srvoezajlsfbp44flpwu5x2w3q5xrs3r3sfm.py:41:21
	cvt.rn.f32.f64 	%f9, %fd9;
	cvt.rn.f32.f64 	%f10, %fd10;
	cvt.rn.f32.f64 	%f11, %fd11;
	cvt.rn.f32.f64 	%f12, %fd12;
	cvt.rn.f32.f64 	%f13, %fd13;
	cvt.rn.f32.f64 	%f14, %fd14;
	cvt.rn.f32.f64 	%f15, %fd15;
	cvt.rn.f32.f64 	%f16, %fd16;
	.loc	1 44 20                         // cqxo43dcqhooszq2srvoezajlsfbp44flpwu5x2w3q5xrs3r3sfm.py:44:20
	setp.gt.s32 	%p9, %r21, 17;
	.loc	1 47 31                         // cqxo43dcqhooszq2srvoezajlsfbp44flpwu5x2w3q5xrs3r3sfm.py:47:31
	add.s64 	%rd88, %rd65, %rd74;
	add.s64 	%rd45, %rd88, -576;
	add.s64 	%rd89, %rd65, %rd78;
	add.s64 	%rd50, %rd89, -576;
	add.s64 	%rd90, %rd65, %rd82;
	add.s64 	%rd55, %rd90, -576;
	add.s64 	%rd91, %rd65, %rd86;
	add.s64 	%rd60, %rd91, -576;
	.loc	1 47 61                         // cqxo43dcqhooszq2srvoezajlsfbp44flpwu5x2w3q5xrs3r3sfm.py:47:61
	// begin inline asm
	mov.u64 %rd41, %rd3;
	mov.u64 %rd42, %rd3;
	@%p9 ld.global.v2.b64 { %rd41, %rd42 }, [ %rd45 + 0 ];
	// end inline asm
	mov.b64 	%fd17, %rd41;
	mov.b64 	%fd18, %rd42;
	// begin inline asm
	mov.u64 %rd46, %rd3;
	mov.u64 %rd47, %rd3;
	@%p9 ld.global.v2.b64 { %rd46, %rd47 }, [ %rd50 + 0 ];
	// end inline asm
	mov.b64 	%fd19, %rd46;
	mov.b64 	%fd20, %rd47;
	// begin inline asm
	mov.u64 %rd51, %rd3;
	mov.u64 %rd52, %rd3;
	@%p9 ld.global.v2.b64 { %rd51, %rd52 }, [ %rd55 + 0 ];
	// end inline asm
	mov.b64 	%fd21, %rd51;
	mov.b64 	%fd22, %rd52;
	// begin inline asm
	mov.u64 %rd56, %rd3;
	mov.u64 %rd57, %rd3;
	@%p9 ld.global.v2.b64 { %rd56, %rd57 }, [ %rd60 + 0 ];
	// end inline asm
	mov.b64 	%fd23, %rd56;
	mov.b64 	%fd24, %rd57;
	.loc	1 48 21                         // cqxo43dcqhooszq2srvoezajlsfbp44flpwu5x2w3q5xrs3r3sfm.py:48:21
	cvt.rn.f32.f64 	%f17, %fd17;
	cvt.rn.f32.f64 	%f18, %fd18;
	cvt.rn.f32.f64 	%f19, %fd19;
	cvt.rn.f32.f64 	%f20, %fd20;
	cvt.rn.f32.f64 	%f21, %fd21;
	cvt.rn.f32.f64 	%f22, %fd22;
	cvt.rn.f32.f64 	%f23, %fd23;
	cvt.rn.f32.f64 	%f24, %fd24;
	.loc	1 50 35                         // cqxo43dcqhooszq2srvoezajlsfbp44flpwu5x2w3q5xrs3r3sfm.py:50:35
	selp.f32 	%f25, %f17, 0f00000000, %p9;
	selp.f32 	%f26, %f18, 0f00000000, %p9;
	selp.f32 	%f27, %f19, 0f00000000, %p9;
	selp.f32 	%f28, %f20, 0f00000000, %p9;
	selp.f32 	%f29, %f21, 0f00000000, %p9;
	selp.f32 	%f30, %f22, 0f00000000, %p9;
	selp.f32 	%f31, %f23, 0f00000000, %p9;
	selp.f32 	%f32, %f24, 0f00000000, %p9;
	.loc	1 0 0                           // cqxo43dcqhooszq2srvoezajlsfbp44flpwu5x2w3q5xrs3r3sfm.py:0:0
	selp.f32 	%f33, %f9, %f25, %p5;
	selp.f32 	%f34, %f10, %f26, %p5;
	selp.f32 	%f35, %f11, %f27, %p5;
	selp.f32 	%f36, %f12, %f28, %p5;
	selp.f32 	%f37, %f13, %f29, %p5;
	selp.f32 	%f38, %f14, %f30, %p5;
	selp.f32 	%f39, %f15, %f31, %p5;
	selp.f32 	%f40, %f16, %f32, %p5;
	selp.f32 	%f41, %f1, %f33, %p1;
	selp.f32 	%f42, %f2, %f34, %p1;
	selp.f32 	%f43, %f3, %f35, %p1;
	selp.f32 	%f44, %f4, %f36, %p1;
	selp.f32 	%f45, %f5, %f37, %p1;
	selp.f32 	%f46, %f6, %f38, %p1;
	selp.f32 	%f47, %f7, %f39, %p1;
	selp.f32 	%f48, %f8, %f40, %p1;
	.loc	1 53 25                         // cqxo43dcqhooszq2srvoezajlsfbp44flpwu5x2w3q5xrs3r3sfm.py:53:25
	mul.wide.s32 	%rd92, %r14, 4;
	add.s64 	%rd61, %rd66, %rd92;
	add.s64 	%rd62, %rd61, 2048;
	.loc	1 53 37                         // cqxo43dcqhooszq2srvoezajlsfbp44flpwu5x2w3q5xrs3r3sfm.py:53:37
	mov.b32 	%r1, %f41;
	mov.b32 	%r2, %f42;
	mov.b32 	%r3, %f43;
	mov.b32 	%r4, %f44;
	// begin inline asm
	st.global.v4.b32 [ %rd61 + 0 ], { %r1, %r2, %r3, %r4 };
	// end inline asm
	mov.b32 	%r5, %f45;
	mov.b32 	%r6, %f46;
	mov.b32 	%r7, %f47;
	mov.b32 	%r8, %f48;
	// begin inline asm
	st.global.v4.b32 [ %rd62 + 0 ], { %r5, %r6, %r7, %r8 };
	// end inline asm
	.loc	1 53 4                          // cqxo43dcqhooszq2srvoezajlsfbp44flpwu5x2w3q5xrs3r3sfm.py:53:4
	ret;
$L__tmp1:
$L__func_end0:
                                        // -- End function
}
	.file	1 "results/my_experiment/torchinductor_cache_0/qx/cqxo43dcqhooszq2srvoezajlsfbp44flpwu5x2w3q5xrs3r3sfm.py"
	.section	.debug_abbrev
	{
.b8 1                                   // Abbreviation Code
.b8 17                                  // DW_TAG_compile_unit
.b8 0                                   // DW_CHILDREN_no
.b8 37                                  // DW_AT_producer
.b8 8                                   // DW_FORM_string
.b8 19                                  // DW_AT_language
.b8 5                                   // DW_FORM_data2
.b8 3                                   // DW_AT_name
.b8 8                                   // DW_FORM_string
.b8 16                                  // DW_AT_stmt_list
.b8 6                                   // DW_FORM_data4
.b8 27                                  // DW_AT_comp_dir
.b8 8                                   // DW_FORM_string
.b8 0                                   // EOM(1)
.b8 0                                   // EOM(2)
.b8 0                                   // EOM(3)
	}
	.section	.debug_info
	{
.b32 124                                // Length of Unit
.b8 2                                   // DWARF version number
.b8 0
.b32 .debug_abbrev                      // Offset Into Abbrev. Section
.b8 8                                   // Address Size (in bytes)
.b8 1                                   // Abbrev [1] 0xb:0x75 DW_TAG_compile_unit
.b8 116                                 // DW_AT_producer
.b8 114
.b8 105
.b8 116
.b8 111
.b8 110
.b8 0
.b8 2                                   // DW_AT_language
.b8 0
.b8 99                                  // DW_AT_name
.b8 113
.b8 120
.b8 111
.b8 52
.b8 51
.b8 100
.b8 99
.b8 113
.b8 104
.b8 111
.b8 111
.b8 115
.b8 122
.b8 113
.b8 50
.b8 115
.b8 114
.b8 118
.b8 111
.b8 101
.b8 122
.b8 97
.b8 106
.b8 108
.b8 115
.b8 102
.b8 98
.b8 112
.b8 52
.b8 52
.b8 102
.b8 108
.b8 112
.b8 119
.b8 117
.b8 53
.b8 120
.b8 50
.b8 119
.b8 51
.b8 113
.b8 53
.b8 120
.b8 114
.b8 115
.b8 51
.b8 114
.b8 51
.b8 115
.b8 102
.b8 109
.b8 46
.b8 112
.b8 121
.b8 0
.b32 .debug_line                        // DW_AT_stmt_list
.b8 114                                 // DW_AT_comp_dir
.b8 101
.b8 115
.b8 117
.b8 108
.b8 116
.b8 115
.b8 47
.b8 109
.b8 121
.b8 95
.b8 101
.b8 120
.b8 112
.b8 101
.b8 114
.b8 105
.b8 109
.b8 101
.b8 110
.b8 116
.b8 47
.b8 116
.b8 111
.b8 114
.b8 99
.b8 104
.b8 105
.b8 110
.b8 100
.b8 117
.b8 99
.b8 116
.b8 111
.b8 114
.b8 95
.b8 99
.b8 97
.b8 99
.b8 104
.b8 101
.b8 95
.b8 48
.b8 47
.b8 113
.b8 120
.b8 0
	}
	.section	.debug_macinfo	{	}


// ===== COMPILED SASS (sm_100) =====

	.target	sm_100

	.elftype	@"ET_EXEC"


//--------------------- .note.nv.tkinfo           --------------------------
	.section	.note.nv.tkinfo,"",@"SHT_NOTE"
	.sectionflags	@"SHF_NOTE_NV_TKINFO"
	.tkinfo
        /*0018*/ 	.word	0x00000002
        /*0030*/ 	.string	""
        /*0030*/ 	.string	"ptxas"
        /*0030*/ 	.string	"Cuda compilation tools, release 13.0, V13.0.88"
        /*0030*/ 	.string	"Build cuda_13.0.r13.0/compiler.36424714_0"
        /*0030*/ 	.string	"-arch sm_100 "



//--------------------- .note.nv.cuinfo           --------------------------
	.section	.note.nv.cuinfo,"",@"SHT_NOTE"
	.sectionflags	@"SHF_NOTE_NV_CUINFO"
        /*0018*/ 	.short	0x0002
        /*001a*/ 	.short	0x0056
        /*001c*/ 	.short	0x0082
	.zero		2


//--------------------- .nv.info                  --------------------------
	.section	.nv.info,"",@"SHT_CUDA_INFO"
	.align	4


	//----- nvinfo : EIATTR_REGCOUNT
	.align		4
        /*0000*/ 	.byte	0x04, 0x2f
        /*0002*/ 	.short	(.L_1 - .L_0)
	.align		4
.L_0:
        /*0004*/ 	.word	index@(triton_poi_fused_cat_11)
        /*0008*/ 	.word	0x00000028


	//----- nvinfo : EIATTR_FRAME_SIZE
	.align		4
.L_1:
        /*000c*/ 	.byte	0x04, 0x11
        /*000e*/ 	.short	(.L_3 - .L_2)
	.align		4
.L_2:
        /*0010*/ 	.word	index@(triton_poi_fused_cat_11)
        /*0014*/ 	.word	0x00000000


	//----- nvinfo : EIATTR_MIN_STACK_SIZE
	.align		4
.L_3:
        /*0018*/ 	.byte	0x04, 0x12
        /*001a*/ 	.short	(.L_5 - .L_4)
	.align		4
.L_4:
        /*001c*/ 	.word	index@(triton_poi_fused_cat_11)
        /*0020*/ 	.word	0x00000000
.L_5:


//--------------------- .nv.compat                --------------------------
	.section	.nv.compat,"",@"SHT_CUDA_COMPAT_INFO"
	.align	4
        /*0000*/ 	.byte	0x02, 0x09, 0x00, 0x00, 0x02, 0x02, 0x01, 0x00, 0x02, 0x05, 0x05, 0x00, 0x03, 0x07, 0x01, 0x01
        /*0010*/ 	.byte	0x02, 0x03, 0x00, 0x00, 0x02, 0x06, 0x01, 0x00, 0x04, 0x0b, 0x08, 0x00, 0x09, 0x00, 0x00, 0x00
        /*0020*/ 	.byte	0x00, 0x00, 0x00, 0x00


//--------------------- .nv.info.triton_poi_fused_cat_11 --------------------------
	.section	.nv.info.triton_poi_fused_cat_11,"",@"SHT_CUDA_INFO"
	.sectionflags	@""
	.align	4


	//----- nvinfo : EIATTR_CUDA_API_VERSION
	.align		4
        /*0000*/ 	.byte	0x04, 0x37
        /*0002*/ 	.short	(.L_7 - .L_6)
.L_6:
        /*0004*/ 	.word	0x00000082


	//----- nvinfo : EIATTR_KPARAM_INFO
	.align		4
.L_7:
        /*0008*/ 	.byte	0x04, 0x17
        /*000a*/ 	.short	(.L_9 - .L_8)
.L_8:
        /*000c*/ 	.word	0x00000000
        /*0010*/ 	.short	0x0005
        /*0012*/ 	.short	0x0028
        /*0014*/ 	.byte	0x00, 0xf4, 0x21, 0x00


	//----- nvinfo : EIATTR_KPARAM_INFO
	.align		4
.L_9:
        /*0018*/ 	.byte	0x04, 0x17
        /*001a*/ 	.short	(.L_11 - .L_10)
.L_10:
        /*001c*/ 	.word	0x00000000
        /*0020*/ 	.short	0x0004
        /*0022*/ 	.short	0x0020
        /*0024*/ 	.byte	0x00, 0xf0, 0x11, 0x00


	//----- nvinfo : EIATTR_KPARAM_INFO
	.align		4
.L_11:
        /*0028*/ 	.byte	0x04, 0x17
        /*002a*/ 	.short	(.L_13 - .L_12)
.L_12:
        /*002c*/ 	.word	0x00000000
        /*0030*/ 	.short	0x0003
        /*0032*/ 	.short	0x0018
        /*0034*/ 	.byte	0x00, 0xf4, 0x21, 0x00


	//----- nvinfo : EIATTR_KPARAM_INFO
	.align		4
.L_13:
        /*0038*/ 	.byte	0x04, 0x17
        /*003a*/ 	.short	(.L_15 - .L_14)
.L_14:
        /*003c*/ 	.word	0x00000000
        /*0040*/ 	.short	0x0002
        /*0042*/ 	.short	0x0010
        /*0044*/ 	.byte	0x00, 0xf4, 0x21, 0x00


	//----- nvinfo : EIATTR_KPARAM_INFO
	.align		4
.L_15:
        /*0048*/ 	.byte	0x04, 0x17
        /*004a*/ 	.short	(.L_17 - .L_16)
.L_16:
        /*004c*/ 	.word	0x00000000
        /*0050*/ 	.short	0x0001
        /*0052*/ 	.short	0x0008
        /*0054*/ 	.byte	0x00, 0xf4, 0x21, 0x00


	//----- nvinfo : EIATTR_KPARAM_INFO
	.align		4
.L_17:
        /*0058*/ 	.byte	0x04, 0x17
        /*005a*/ 	.short	(.L_19 - .L_18)
.L_18:
        /*005c*/ 	.word	0x00000000
        /*0060*/ 	.short	0x0000
        /*0062*/ 	.short	0x0000
        /*0064*/ 	.byte	0x00, 0xf4, 0x21, 0x00


	//----- nvinfo : EIATTR_SPARSE_MMA_MASK
	.align		4
.L_19:
        /*0068*/ 	.byte	0x03, 0x50
        /*006a*/ 	.short	0x0000


	//----- nvinfo : EIATTR_MAXREG_COUNT
	.align		4
        /*006c*/ 	.byte	0x03, 0x1b
        /*006e*/ 	.short	0x00ff


	//----- nvinfo : EIATTR_MERCURY_ISA_VERSION
	.align		4
        /*0070*/ 	.byte	0x03, 0x5f
        /*0072*/ 	.short	0x0101


	//----- nvinfo : EIATTR_VRC_CTA_INIT_COUNT
	.align		4
        /*0074*/ 	.byte	0x02, 0x4a
	.zero		1
	.zero		1


	//----- nvinfo : EIATTR_EXIT_INSTR_OFFSETS
	.align		4
        /*0078*/ 	.byte	0x04, 0x1c
        /*007a*/ 	.short	(.L_21 - .L_20)


	//   ....[0]....
.L_20:
        /*007c*/ 	.word	0x000009e0


	//----- nvinfo : EIATTR_REQNTID
	.align		4
.L_21:
        /*0080*/ 	.byte	0x04, 0x10
        /*0082*/ 	.short	(.L_23 - .L_22)
.L_22:
        /*0084*/ 	.word	0x00000080
        /*0088*/ 	.word	0x00000001
        /*008c*/ 	.word	0x00000001


	//----- nvinfo : EIATTR_CBANK_PARAM_SIZE
	.align		4
.L_23:
        /*0090*/ 	.byte	0x03, 0x19
        /*0092*/ 	.short	0x0030


	//----- nvinfo : EIATTR_PARAM_CBANK
	.align		4
        /*0094*/ 	.byte	0x04, 0x0a
        /*0096*/ 	.short	(.L_25 - .L_24)
	.align		4
.L_24:
        /*0098*/ 	.word	index@(.nv.constant0.triton_poi_fused_cat_11)
        /*009c*/ 	.short	0x0380
        /*009e*/ 	.short	0x0030


	//----- nvinfo : EIATTR_SW_WAR
	.align		4
.L_25:
        /*00a0*/ 	.byte	0x04, 0x36
        /*00a2*/ 	.short	(.L_27 - .L_26)
.L_26:
        /*00a4*/ 	.word	0x00000008
.L_27:


//--------------------- .nv.callgraph             --------------------------
	.section	.nv.callgraph,"",@"SHT_CUDA_CALLGRAPH"
	.align	4
	.sectionentsize	8
	.align		4
        /*0000*/ 	.word	0x00000000
	.align		4
        /*0004*/ 	.word	0xffffffff
	.align		4
        /*0008*/ 	.word	0x00000000
	.align		4
        /*000c*/ 	.word	0xfffffffe
	.align		4
        /*0010*/ 	.word	0x00000000
	.align		4
        /*0014*/ 	.word	0xfffffffd
	.align		4
        /*0018*/ 	.word	0x00000000
	.align		4
        /*001c*/ 	.word	0xfffffffc


//--------------------- .text.triton_poi_fused_cat_11 --------------------------
	.section	.text.triton_poi_fused_cat_11,"ax",@progbits
	.align	128
        .global         triton_poi_fused_cat_11
        .type           triton_poi_fused_cat_11,@function
        .size           triton_poi_fused_cat_11,(.L_x_1 - triton_poi_fused_cat_11)
        .other          triton_poi_fused_cat_11,@"STO_CUDA_ENTRY STV_DEFAULT"
triton_poi_fused_cat_11:
.text.triton_poi_fused_cat_11:
[----:B------:R-:W-:Y:S01]  /*0000*/  LDC R1, c[0x0][0x37c] ;  /* 0x0000df00ff017b82 */ /* 0x000fe20000000800 */
[----:B------:R-:W0:Y:S01]  /*0010*/  S2R R5, SR_TID.X ;  /* 0x0000000000057919 */ /* 0x000e220000002100 */
[----:B------:R-:W1:Y:S01]  /*0020*/  LDCU.64 UR6, c[0x0][0x388] ;  /* 0x00007100ff0677ac */ /* 0x000e620008000a00 */
[----:B------:R-:W-:Y:S02]  /*0030*/  CS2R R20, SRZ ;  /* 0x0000000000147805 */ /* 0x000fe4000001ff00 */
[----:B------:R-:W-:Y:S01]  /*0040*/  CS2R R22, SRZ ;  /* 0x0000000000167805 */ /* 0x000fe2000001ff00 */
[----:B------:R-:W2:Y:S01]  /*0050*/  S2R R2, SR_CTAID.X ;  /* 0x0000000000027919 */ /* 0x000ea20000002500 */
[----:B------:R-:W3:Y:S01]  /*0060*/  LDCU.64 UR8, c[0x0][0x390] ;  /* 0x00007200ff0877ac */ /* 0x000ee20008000a00 */
[----:B------:R-:W-:Y:S02]  /*0070*/  CS2R R8, SRZ ;  /* 0x0000000000087805 */ /* 0x000fe4000001ff00 */
[----:B------:R-:W-:Y:S01]  /*0080*/  CS2R R10, SRZ ;  /* 0x00000000000a7805 */ /* 0x000fe2000001ff00 */
[----:B------:R-:W4:Y:S01]  /*0090*/  LDCU.64 UR4, c[0x0][0x358] ;  /* 0x00006b00ff0477ac */ /* 0x000f220008000a00 */
[----:B0-----:R-:W-:-:S02]  /*00a0*/  IMAD.SHL.U32 R5, R5, 0x4, RZ ;  /* 0x0000000405057824 */ /* 0x001fc400078e00ff */
[----:B--2---:R-:W-:Y:S01]  /*00b0*/  IMAD.SHL.U32 R0, R2, 0x400, RZ ;  /* 0x0000040002007824 */ /* 0x004fe200078e00ff */
[----:B------:R-:W-:-:S04]  /*00c0*/  SHF.R.S32.HI R2, RZ, 0x15, R2 ;  /* 0x00000015ff027819 */ /* 0x000fc80000011402 */
[C---:B------:R-:W-:Y:S01]  /*00d0*/  LOP3.LUT R5, R0.reuse, 0x1fc, R5, 0xf8, !PT ;  /* 0x000001fc00057812 */ /* 0x040fe200078ef805 */
[----:B------:R-:W-:Y:S01]  /*00e0*/  VIADD R0, R0, 0x2 ;  /* 0x0000000200007836 */ /* 0x000fe20000000000 */
[----:B------:R-:W-:Y:S02]  /*00f0*/  SGXT R2, R2, 0x1 ;  /* 0x000000010202781a */ /* 0x000fe40000000200 */
[----:B------:R-:W-:Y:S02]  /*0100*/  SHF.R.S32.HI R27, RZ, 0x2, R5 ;  /* 0x00000002ff1b7819 */ /* 0x000fe40000011405 */
[C---:B------:R-:W-:Y:S02]  /*0110*/  LEA.HI R29, R2.reuse, R5, RZ, 0x7 ;  /* 0x00000005021d7211 */ /* 0x040fe400078f38ff */
[----:B------:R-:W-:Y:S02]  /*0120*/  LEA.HI R3, R2, R27, RZ, 0x5 ;  /* 0x0000001b02037211 */ /* 0x000fe400078f28ff */
[----:B------:R-:W-:-:S02]  /*0130*/  SHF.R.S32.HI R28, RZ, 0x7, R29 ;  /* 0x00000007ff1c7819 */ /* 0x000fc4000001141d */
[----:B------:R-:W-:Y:S02]  /*0140*/  LOP3.LUT R4, R3, 0xffffffe0, RZ, 0xc0, !PT ;  /* 0xffffffe003047812 */ /* 0x000fe400078ec0ff */
[----:B------:R-:W-:Y:S01]  /*0150*/  LEA.HI R2, R2, R0, RZ, 0x2 ;  /* 0x0000000002027211 */ /* 0x000fe200078f10ff */
[----:B------:R-:W-:Y:S02]  /*0160*/  IMAD R7, R28, 0x38, RZ ;  /* 0x000000381c077824 */ /* 0x000fe400078e02ff */
[----:B------:R-:W-:Y:S01]  /*0170*/  IMAD.IADD R27, R27, 0x1, -R4 ;  /* 0x000000011b1b7824 */ /* 0x000fe200078e0a04 */
[----:B------:R-:W-:-:S03]  /*0180*/  LOP3.LUT R3, R2, 0xfffffc04, RZ, 0xc0, !PT ;  /* 0xfffffc0402037812 */ /* 0x000fc600078ec0ff */
[C---:B------:R-:W-:Y:S02]  /*0190*/  IMAD.SHL.U32 R26, R27.reuse, 0x4, RZ ;  /* 0x000000041b1a7824 */ /* 0x040fe400078e00ff */
[----:B------:R-:W-:Y:S02]  /*01a0*/  IMAD.IADD R30, R0, 0x1, -R3 ;  /* 0x00000001001e7824 */ /* 0x000fe400078e0a03 */
[----:B------:R-:W-:Y:S01]  /*01b0*/  VIADD R0, R27, 0xfffffffc ;  /* 0xfffffffc1b007836 */ /* 0x000fe20000000000 */
[----:B------:R-:W-:Y:S01]  /*01c0*/  SHF.R.S32.HI R24, RZ, 0x1f, R26 ;  /* 0x0000001fff187819 */ /* 0x000fe2000001141a */
[----:B------:R-:W-:Y:S01]  /*01d0*/  IMAD R25, R28, 0x10, R30 ;  /* 0x000000101c197824 */ /* 0x000fe200078e021e */
[----:B------:R-:W-:Y:S02]  /*01e0*/  IADD3 R2, P1, PT, R26, R7, RZ ;  /* 0x000000071a027210 */ /* 0x000fe40007f3e0ff */
[----:B------:R-:W-:Y:S01]  /*01f0*/  ISETP.GE.U32.AND P0, PT, R0, 0xe, PT ;  /* 0x0000000e0000780c */ /* 0x000fe20003f06070 */
[----:B------:R-:W-:Y:S01]  /*0200*/  IMAD R3, R28, 0x28, R25 ;  /* 0x000000281c037824 */ /* 0x000fe200078e0219 */
[----:B------:R-:W-:-:S02]  /*0210*/  LEA.HI.X.SX32 R7, R7, R24, 0x1, P1 ;  /* 0x0000001807077211 */ /* 0x000fc400008f0eff */
[----:B------:R-:W-:Y:S02]  /*0220*/  ISETP.GT.AND P1, PT, R27, 0x11, PT ;  /* 0x000000111b00780c */ /* 0x000fe40003f24270 */
[C---:B------:R-:W-:Y:S01]  /*0230*/  SHF.L.U64.HI R0, R2.reuse, 0x3, R7 ;  /* 0x0000000302007819 */ /* 0x040fe20000010207 */
[----:B------:R-:W-:Y:S01]  /*0240*/  IMAD.SHL.U32 R2, R2, 0x8, RZ ;  /* 0x0000000802027824 */ /* 0x000fe200078e00ff */
[----:B------:R-:W-:-:S04]  /*0250*/  IADD3 R34, P3, PT, R26, R3, RZ ;  /* 0x000000031a227210 */ /* 0x000fc80007f7e0ff */
[C---:B-1----:R-:W-:Y:S02]  /*0260*/  IADD3 R6, P2, PT, R2.reuse, UR6, RZ ;  /* 0x0000000602067c10 */ /* 0x042fe4000ff5e0ff */
[----:B---3--:R-:W-:Y:S02]  /*0270*/  IADD3 R2, P4, PT, R2, UR8, RZ ;  /* 0x0000000802027c10 */ /* 0x008fe4000ff9e0ff */
[----:B------:R-:W-:Y:S02]  /*0280*/  LEA.HI.X.SX32 R13, R3, R24, 0x1, P3 ;  /* 0x00000018030d7211 */ /* 0x000fe400018f0eff */
[C---:B------:R-:W-:Y:S02]  /*0290*/  IADD3.X R7, PT, PT, R0.reuse, UR7, RZ, P2, !PT ;  /* 0x0000000700077c10 */ /* 0x040fe400097fe4ff */
[----:B------:R-:W-:Y:S02]  /*02a0*/  IADD3.X R3, PT, PT, R0, UR9, RZ, P4, !PT ;  /* 0x0000000900037c10 */ /* 0x000fe4000a7fe4ff */
[C---:B------:R-:W-:Y:S01]  /*02b0*/  SHF.L.U64.HI R0, R34.reuse, 0x3, R13 ;  /* 0x0000000322007819 */ /* 0x040fe2000001020d */
[----:B------:R-:W-:Y:S01]  /*02c0*/  IMAD.SHL.U32 R34, R34, 0x8, RZ ;  /* 0x0000000822227824 */ /* 0x000fe200078e00ff */
[----:B----4-:R-:W2:Y:S04]  /*02d0*/  @!P0 LDG.E.128 R20, desc[UR4][R6.64+-0x80] ;  /* 0xffff800406148981 */ /* 0x010ea8000c1e1d00 */
[----:B------:R-:W3:Y:S01]  /*02e0*/  @P1 LDG.E.128 R8, desc[UR4][R2.64+-0x240] ;  /* 0xfffdc00402081981 */ /* 0x000ee2000c1e1d00 */
[----:B------:R-:W-:-:S02]  /*02f0*/  IADD3 R32, P2, PT, R34, UR6, RZ ;  /* 0x0000000622207c10 */ /* 0x000fc4000ff5e0ff */
[----:B------:R-:W-:Y:S02]  /*0300*/  CS2R R16, SRZ ;  /* 0x0000000000107805 */ /* 0x000fe4000001ff00 */
[----:B------:R-:W-:Y:S02]  /*0310*/  CS2R R18, SRZ ;  /* 0x0000000000127805 */ /* 0x000fe4000001ff00 */
[----:B------:R-:W-:-:S05]  /*0320*/  IADD3.X R33, PT, PT, R0, UR7, RZ, P2, !PT ;  /* 0x0000000700217c10 */ /* 0x000fca00097fe4ff */
[----:B------:R0:W4:Y:S01]  /*0330*/  @!P0 LDG.E.128 R16, desc[UR4][R32.64+-0x80] ;  /* 0xffff800420108981 */ /* 0x000122000c1e1d00 */
[----:B------:R-:W-:Y:S02]  /*0340*/  IADD3 R34, P2, PT, R34, UR8, RZ ;  /* 0x0000000822227c10 */ /* 0x000fe4000ff5e0ff */
[----:B------:R-:W-:Y:S02]  /*0350*/  CS2R R12, SRZ ;  /* 0x00000000000c7805 */ /* 0x000fe4000001ff00 */
[----:B------:R-:W-:Y:S02]  /*0360*/  CS2R R14, SRZ ;  /* 0x00000000000e7805 */ /* 0x000fe4000001ff00 */
[----:B------:R-:W-:Y:S01]  /*0370*/  IADD3.X R35, PT, PT, R0, UR9, RZ, P2, !PT ;  /* 0x0000000900237c10 */ /* 0x000fe200097fe4ff */
[----:B------:R-:W-:-:S04]  /*0380*/  VIADD R0, R29, 0x200 ;  /* 0x000002001d007836 */ /* 0x000fc80000000000 */
[----:B------:R1:W5:Y:S01]  /*0390*/  @P1 LDG.E.128 R12, desc[UR4][R34.64+-0x240] ;  /* 0xfffdc004220c1981 */ /* 0x000362000c1e1d00 */
[----:B0-----:R-:W-:-:S05]  /*03a0*/  SHF.R.S32.HI R33, RZ, 0x7, R0 ;  /* 0x00000007ff217819 */ /* 0x001fca0000011400 */
[----:B------:R-:W-:-:S05]  /*03b0*/  IMAD R37, R33, 0x38, RZ ;  /* 0x0000003821257824 */ /* 0x000fca00078e02ff */
[----:B------:R-:W-:-:S04]  /*03c0*/  IADD3 R6, P2, PT, R26, R37, RZ ;  /* 0x000000251a067210 */ /* 0x000fc80007f5e0ff */
[----:B------:R-:W-:Y:S01]  /*03d0*/  LEA.HI.X.SX32 R37, R37, R24, 0x1, P2 ;  /* 0x0000001825257211 */ /* 0x000fe200010f0eff */
[----:B------:R-:W-:-:S05]  /*03e0*/  IMAD.SHL.U32 R36, R6, 0x8, RZ ;  /* 0x0000000806247824 */ /* 0x000fca00078e00ff */
[----:B-1----:R-:W-:Y:S01]  /*03f0*/  IADD3 R34, P2, PT, R36, UR6, RZ ;  /* 0x0000000624227c10 */ /* 0x002fe2000ff5e0ff */
[----:B--2---:R0:W-:Y:S08]  /*0400*/  F2F.F32.F64 R3, R20 ;  /* 0x0000001400037310 */ /* 0x0041f00000301000 */
[----:B---3--:R1:W2:Y:S01]  /*0410*/  F2F.F32.F64 R31, R8 ;  /* 0x00000008001f7310 */ /* 0x0082a20000301000 */
[----:B0-----:R-:W-:-:S04]  /*0420*/  SHF.L.U64.HI R21, R6, 0x3, R37 ;  /* 0x0000000306157819 */ /* 0x001fc80000010225 */
[----:B------:R-:W-:-:S03]  /*0430*/  IADD3.X R35, PT, PT, R21, UR7, RZ, P2, !PT ;  /* 0x0000000715237c10 */ /* 0x000fc600097fe4ff */
[----:B------:R0:W-:Y:S01]  /*0440*/  F2F.F32.F64 R7, R10 ;  /* 0x0000000a00077310 */ /* 0x0001e20000301000 */
[----:B-1----:R-:W-:-:S07]  /*0450*/  CS2R R8, SRZ ;  /* 0x0000000000087805 */ /* 0x002fce000001ff00 */
[----:B----4-:R1:W-:Y:S01]  /*0460*/  F2F.F32.F64 R0, R16 ;  /* 0x0000001000007310 */ /* 0x0103e20000301000 */
[----:B0-----:R-:W-:Y:S02]  /*0470*/  CS2R R10, SRZ ;  /* 0x00000000000a7805 */ /* 0x001fe4000001ff00 */
[----:B------:R-:W-:-:S04]  /*0480*/  IADD3 R36, P2, PT, R36, UR8, RZ ;  /* 0x0000000824247c10 */ /* 0x000fc8000ff5e0ff */
[----:B------:R0:W3:Y:S01]  /*0490*/  @!P0 LDG.E.128 R8, desc[UR4][R34.64+-0x80] ;  /* 0xffff800422088981 */ /* 0x0000e2000c1e1d00 */
[----:B------:R4:W-:Y:S01]  /*04a0*/  F2F.F32.F64 R4, R18 ;  /* 0x0000001200047310 */ /* 0x0009e20000301000 */
[----:B-1----:R-:W-:Y:S02]  /*04b0*/  CS2R R16, SRZ ;  /* 0x0000000000107805 */ /* 0x002fe4000001ff00 */
[----:B------:R-:W-:-:S05]  /*04c0*/  IADD3.X R37, PT, PT, R21, UR9, RZ, P2, !PT ;  /* 0x0000000915257c10 */ /* 0x000fca00097fe4ff */
[----:B------:R-:W1:Y:S01]  /*04d0*/  F2F.F32.F64 R2, R22 ;  /* 0x0000001600027310 */ /* 0x000e620000301000 */
[----:B0-----:R-:W0:Y:S01]  /*04e0*/  LDC.64 R34, c[0x0][0x380] ;  /* 0x0000e000ff227b82 */ /* 0x001e220000000a00 */
[----:B----4-:R-:W-:-:S06]  /*04f0*/  CS2R R18, SRZ ;  /* 0x0000000000127805 */ /* 0x010fcc000001ff00 */
[----:B------:R-:W4:Y:S01]  /*0500*/  @P1 LDG.E.128 R16, desc[UR4][R36.64+-0x240] ;  /* 0xfffdc00424101981 */ /* 0x000f22000c1e1d00 */
[----:B------:R-:W-:Y:S01]  /*0510*/  IMAD R30, R33, 0x10, R30 ;  /* 0x00000010211e7824 */ /* 0x000fe200078e021e */
[----:B-----5:R5:W1:Y:S01]  /*0520*/  F2F.F32.F64 R23, R12 ;  /* 0x0000000c00177310 */ /* 0x020a620000301000 */
[----:B------:R-:W-:Y:S02]  /*0530*/  ISETP.GE.AND P2, PT, R27, 0x4, PT ;  /* 0x000000041b00780c */ /* 0x000fe40003f46270 */
[----:B-----5:R-:W-:-:S05]  /*0540*/  LOP3.LUT R12, R29, 0xffffff80, RZ, 0xc0, !PT ;  /* 0xffffff801d0c7812 */ /* 0x020fca00078ec0ff */
[----:B------:R-:W-:-:S04]  /*0550*/  IMAD.IADD R12, R5, 0x1, -R12 ;  /* 0x00000001050c7824 */ /* 0x000fc800078e0a0c */
[----:B------:R-:W-:Y:S01]  /*0560*/  IMAD R13, R28, 0x10, R12 ;  /* 0x000000101c0d7824 */ /* 0x000fe200078e020c */
[----:B---3--:R3:W-:Y:S02]  /*0570*/  F2F.F32.F64 R20, R8 ;  /* 0x0000000800147310 */ /* 0x0087e40000301000 */
[----:B---3--:R-:W-:-:S06]  /*0580*/  IMAD R9, R33, 0x28, R30 ;  /* 0x0000002821097824 */ /* 0x008fcc00078e021e */
[----:B------:R3:W-:Y:S01]  /*0590*/  F2F.F32.F64 R21, R10 ;  /* 0x0000000a00157310 */ /* 0x0007e20000301000 */
[----:B------:R-:W-:-:S04]  /*05a0*/  IADD3 R27, P3, PT, R26, R9, RZ ;  /* 0x000000091a1b7210 */ /* 0x000fc80007f7e0ff */
[----:B------:R-:W-:-:S03]  /*05b0*/  LEA.HI.X.SX32 R28, R9, R24, 0x1, P3 ;  /* 0x00000018091c7211 */ /* 0x000fc600018f0eff */
[----:B----4-:R0:W-:Y:S01]  /*05c0*/  F2F.F32.F64 R22, R16 ;  /* 0x0000001000167310 */ /* 0x0101e20000301000 */
[----:B------:R-:W-:Y:S02]  /*05d0*/  CS2R R8, SRZ ;  /* 0x0000000000087805 */ /* 0x000fe4000001ff00 */
[----:B---3--:R-:W-:Y:S01]  /*05e0*/  CS2R R10, SRZ ;  /* 0x00000000000a7805 */ /* 0x008fe2000001ff00 */
[----:B0-----:R-:W-:-:S05]  /*05f0*/  IMAD.WIDE R16, R13, 0x8, R34 ;  /* 0x000000080d107825 */ /* 0x001fca00078e0222 */
[----:B------:R-:W3:Y:S01]  /*0600*/  @!P2 LDG.E.128 R8, desc[UR4][R16.64] ;  /* 0x000000041008a981 */ /* 0x000ee2000c1e1d00 */
[----:B------:R0:W4:Y:S01]  /*0610*/  F2F.F32.F64 R6, R14 ;  /* 0x0000000e00067310 */ /* 0x0001220000301000 */
[----:B------:R-:W-:Y:S01]  /*0620*/  IMAD R33, R33, 0x10, R12 ;  /* 0x0000001021217824 */ /* 0x000fe200078e020c */
[----:B------:R-:W-:Y:S01]  /*0630*/  CS2R R12, SRZ ;  /* 0x00000000000c7805 */ /* 0x000fe2000001ff00 */
[----:B0-----:R-:W-:-:S05]  /*0640*/  IMAD.IADD R15, R26, 0x1, R25 ;  /* 0x000000011a0f7824 */ /* 0x001fca00078e0219 */
[----:B---3--:R0:W-:Y:S02]  /*0650*/  F2F.F32.F64 R25, R10 ;  /* 0x0000000a00197310 */ /* 0x0081e40000301000 */
[----:B0-----:R-:W-:Y:S01]  /*0660*/  IMAD.WIDE R10, R15, 0x8, R34 ;  /* 0x000000080f0a7825 */ /* 0x001fe200078e0222 */
[----:B------:R-:W-:-:S06]  /*0670*/  CS2R R14, SRZ ;  /* 0x00000000000e7805 */ /* 0x000fcc000001ff00 */
[----:B------:R-:W3:Y:S01]  /*0680*/  @!P2 LDG.E.128 R12, desc[UR4][R10.64] ;  /* 0x000000040a0ca981 */ /* 0x000ee2000c1e1d00 */
[----:B------:R0:W5:Y:S01]  /*0690*/  F2F.F32.F64 R24, R18 ;  /* 0x0000001200187310 */ /* 0x0001620000301000 */
[----:B------:R-:W-:Y:S02]  /*06a0*/  CS2R R16, SRZ ;  /* 0x0000000000107805 */ /* 0x000fe4000001ff00 */
[----:B0-----:R-:W-:-:S05]  /*06b0*/  CS2R R18, SRZ ;  /* 0x0000000000127805 */ /* 0x001fca000001ff00 */
[----:B---3--:R0:W-:Y:S02]  /*06c0*/  F2F.F32.F64 R29, R12 ;  /* 0x0000000c001d7310 */ /* 0x0081e40000301000 */
[----:B0-----:R-:W-:-:S05]  /*06d0*/  IMAD.WIDE R12, R33, 0x8, R34 ;  /* 0x00000008210c7825 */ /* 0x001fca00078e0222 */
[----:B------:R0:W3:Y:S01]  /*06e0*/  @!P2 LDG.E.128 R16, desc[UR4][R12.64] ;  /* 0x000000040c10a981 */ /* 0x0000e2000c1e1d00 */
[C---:B------:R-:W-:Y:S01]  /*06f0*/  SHF.L.U64.HI R28, R27.reuse, 0x3, R28 ;  /* 0x000000031b1c7819 */ /* 0x040fe2000001021c */
[----:B------:R-:W-:Y:S02]  /*0700*/  IMAD.IADD R37, R26, 0x1, R30 ;  /* 0x000000011a257824 */ /* 0x000fe400078e021e */
[----:B------:R-:W-:Y:S01]  /*0710*/  IMAD.SHL.U32 R27, R27, 0x8, RZ ;  /* 0x000000081b1b7824 */ /* 0x000fe200078e00ff */
[----:B------:R2:W5:Y:S01]  /*0720*/  F2F.F32.F64 R26, R8 ;  /* 0x00000008001a7310 */ /* 0x0005620000301000 */
[----:B------:R-:W-:Y:S01]  /*0730*/  CS2R R10, SRZ ;  /* 0x00000000000a7805 */ /* 0x000fe2000001ff00 */
[----:B------:R-:W-:Y:S02]  /*0740*/  IMAD.WIDE R36, R37, 0x8, R34 ;  /* 0x0000000825247825 */ /* 0x000fe400078e0222 */
[----:B------:R-:W-:Y:S02]  /*0750*/  IADD3 R34, P3, PT, R27, UR6, RZ ;  /* 0x000000061b227c10 */ /* 0x000fe4000ff7e0ff */
[----:B--2---:R-:W-:-:S02]  /*0760*/  CS2R R8, SRZ ;  /* 0x0000000000087805 */ /* 0x004fc4000001ff00 */
[----:B------:R-:W-:Y:S02]  /*0770*/  IADD3.X R35, PT, PT, R28, UR7, RZ, P3, !PT ;  /* 0x000000071c237c10 */ /* 0x000fe40009ffe4ff */
[----:B------:R-:W-:Y:S02]  /*0780*/  @P0 FSEL R3, R31, RZ, P1 ;  /* 0x000000ff1f030208 */ /* 0x000fe40000800000 */
[----:B------:R2:W4:Y:S01]  /*0790*/  @!P2 LDG.E.128 R8, desc[UR4][R36.64] ;  /* 0x000000042408a981 */ /* 0x000522000c1e1d00 */
[----:B------:R1:W5:Y:S01]  /*07a0*/  F2F.F32.F64 R31, R14 ;  /* 0x0000000e001f7310 */ /* 0x0003620000301000 */
[----:B0-----:R-:W-:Y:S02]  /*07b0*/  CS2R R12, SRZ ;  /* 0x00000000000c7805 */ /* 0x001fe4000001ff00 */
[----:B--2---:R-:W-:Y:S02]  /*07c0*/  IADD3 R36, P3, PT, R27, UR8, RZ ;  /* 0x000000081b247c10 */ /* 0x004fe4000ff7e0ff */
[----:B-1----:R-:W-:-:S02]  /*07d0*/  CS2R R14, SRZ ;  /* 0x00000000000e7805 */ /* 0x002fc4000001ff00 */
[----:B------:R-:W-:-:S04]  /*07e0*/  IADD3.X R37, PT, PT, R28, UR9, RZ, P3, !PT ;  /* 0x000000091c257c10 */ /* 0x000fc80009ffe4ff */
[----:B------:R-:W2:Y:S01]  /*07f0*/  @!P0 LDG.E.128 R12, desc[UR4][R34.64+-0x80] ;  /* 0xffff8004220c8981 */ /* 0x000ea2000c1e1d00 */
[----:B---3--:R0:W1:Y:S08]  /*0800*/  F2F.F32.F64 R33, R16 ;  /* 0x0000001000217310 */ /* 0x0080700000301000 */
[----:B------:R3:W1:Y:S01]  /*0810*/  F2F.F32.F64 R30, R18 ;  /* 0x00000012001e7310 */ /* 0x0006620000301000 */
[----:B0-----:R-:W-:-:S02]  /*0820*/  CS2R R16, SRZ ;  /* 0x0000000000107805 */ /* 0x001fc4000001ff00 */
[----:B---3--:R-:W-:-:S06]  /*0830*/  CS2R R18, SRZ ;  /* 0x0000000000127805 */ /* 0x008fcc000001ff00 */
[----:B------:R-:W3:Y:S01]  /*0840*/  @P1 LDG.E.128 R16, desc[UR4][R36.64+-0x240] ;  /* 0xfffdc00424101981 */ /* 0x000ee2000c1e1d00 */
[----:B----4-:R0:W-:Y:S01]  /*0850*/  F2F.F32.F64 R32, R8 ;  /* 0x0000000800207310 */ /* 0x0101e20000301000 */
[----:B------:R-:W-:Y:S01]  /*0860*/  @P0 FSEL R2, R7, RZ, P1 ;  /* 0x000000ff07020208 */ /* 0x000fe20000800000 */
[----:B0-----:R-:W0:Y:S06]  /*0870*/  LDC.64 R8, c[0x0][0x398] ;  /* 0x0000e600ff087b82 */ /* 0x001e2c0000000a00 */
[----:B--2---:R-:W-:Y:S08]  /*0880*/  F2F.F32.F64 R13, R12 ;  /* 0x0000000c000d7310 */ /* 0x004ff00000301000 */
[----:B------:R-:W-:Y:S08]  /*0890*/  F2F.F32.F64 R14, R14 ;  /* 0x0000000e000e7310 */ /* 0x000ff00000301000 */
[----:B------:R2:W-:Y:S01]  /*08a0*/  F2F.F32.F64 R7, R10 ;  /* 0x0000000a00077310 */ /* 0x0005e20000301000 */
[----:B------:R-:W-:-:S02]  /*08b0*/  @P0 FSEL R0, R23, RZ, P1 ;  /* 0x000000ff17000208 */ /* 0x000fc40000800000 */
[----:B------:R-:W-:Y:S02]  /*08c0*/  @P0 FSEL R4, R6, RZ, P1 ;  /* 0x000000ff06040208 */ /* 0x000fe40000800000 */
[----:B------:R-:W-:Y:S02]  /*08d0*/  @P0 FSEL R20, R22, RZ, P1 ;  /* 0x000000ff16140208 */ /* 0x000fe40000800000 */
[----:B-----5:R-:W-:Y:S01]  /*08e0*/  @P0 FSEL R21, R24, RZ, P1 ;  /* 0x000000ff18150208 */ /* 0x020fe20000800000 */
[----:B0-----:R-:W-:Y:S01]  /*08f0*/  IMAD.WIDE R34, R5, 0x4, R8 ;  /* 0x0000000405227825 */ /* 0x001fe200078e0208 */
[----:B------:R-:W-:Y:S02]  /*0900*/  FSEL R8, R26, R3, !P2 ;  /* 0x000000031a087208 */ /* 0x000fe40005000000 */
[----:B------:R-:W-:Y:S02]  /*0910*/  FSEL R9, R25, R2, !P2 ;  /* 0x0000000219097208 */ /* 0x000fe40005000000 */
[----:B--2---:R-:W-:-:S02]  /*0920*/  FSEL R10, R29, R0, !P2 ;  /* 0x000000001d0a7208 */ /* 0x004fc40005000000 */
[----:B------:R-:W-:Y:S02]  /*0930*/  FSEL R11, R31, R4, !P2 ;  /* 0x000000041f0b7208 */ /* 0x000fe40005000000 */
[----:B-1----:R-:W-:Y:S02]  /*0940*/  FSEL R20, R33, R20, !P2 ;  /* 0x0000001421147208 */ /* 0x002fe40005000000 */
[----:B------:R-:W-:Y:S01]  /*0950*/  FSEL R21, R30, R21, !P2 ;  /* 0x000000151e157208 */ /* 0x000fe20005000000 */
[----:B------:R-:W-:Y:S01]  /*0960*/  STG.E.128 desc[UR4][R34.64], R8 ;  /* 0x0000000822007986 */ /* 0x000fe2000c101d04 */
[----:B---3--:R-:W0:Y:S08]  /*0970*/  F2F.F32.F64 R16, R16 ;  /* 0x0000001000107310 */ /* 0x008e300000301000 */
[----:B------:R-:W1:Y:S01]  /*0980*/  F2F.F32.F64 R18, R18 ;  /* 0x0000001200127310 */ /* 0x000e620000301000 */
[----:B0-----:R-:W-:-:S04]  /*0990*/  @P0 FSEL R13, R16, RZ, P1 ;  /* 0x000000ff100d0208 */ /* 0x001fc80000800000 */
[----:B------:R-:W-:Y:S02]  /*09a0*/  FSEL R22, R32, R13, !P2 ;  /* 0x0000000d20167208 */ /* 0x000fe40005000000 */
[----:B-1----:R-:W-:-:S04]  /*09b0*/  @P0 FSEL R14, R18, RZ, P1 ;  /* 0x000000ff120e0208 */ /* 0x002fc80000800000 */
[----:B------:R-:W-:-:S05]  /*09c0*/  FSEL R23, R7, R14, !P2 ;  /* 0x0000000e07177208 */ /* 0x000fca0005000000 */
[----:B------:R-:W-:Y:S01]  /*09d0*/  STG.E.128 desc[UR4][R34.64+0x800], R20 ;  /* 0x0008001422007986 */ /* 0x000fe2000c101d04 */
[----:B------:R-:W-:Y:S05]  /*09e0*/  EXIT ;  /* 0x000000000000794d */ /* 0x000fea0003800000 */
.L_x_0:
[----:B------:R-:W-:-:S00]  /*09f0*/  BRA `(.L_x_0) ;  /* 0xfffffffc00fc7947 */ /* 0x000fc0000383ffff */
[----:B------:R-:W-:-:S00]  /*0a00*/  NOP ;  /* 0x0000000000007918 */ /* 0x000fc00000000000 */
[----:B------:R-:W-:-:S00]  /*0a10*/  NOP ;  /* 0x0000000000007918 */ /* 0x000fc00000000000 */
[----:B------:R-:W-:-:S00]  /*0a20*/  NOP ;  /* 0x0000000000007918 */ /* 0x000fc00000000000 */
[----:B------:R-:W-:-:S00]  /*0a30*/  NOP ;  /* 0x0000000000007918 */ /* 0x000fc00000000000 */
[----:B------:R-:W-:-:S00]  /*0a40*/  NOP ;  /* 0x0000000000007918 */ /* 0x000fc00000000000 */
[----:B------:R-:W-:-:S00]  /*0a50*/  NOP ;  /* 0x0000000000007918 */ /* 0x000fc00000000000 */
[----:B------:R-:W-:-:S00]  /*0a60*/  NOP ;  /* 0x0000000000007918 */ /* 0x000fc00000000000 */
[----:B------:R-:W-:-:S00]  /*0a70*/  NOP ;  /* 0x0000000000007918 */ /* 0x000fc00000000000 */
.L_x_1:


//--------------------- .nv.shared.reserved.0     --------------------------
	.section	.nv.shared.reserved.0,"aw",@nobits
	.weak		__nv_reservedSMEM_offset_0_alias
	.size		__nv_reservedSMEM_offset_0_alias, 0, 64
	.other		__nv_reservedSMEM_offset_0_alias,@"STO_CUDA_RESERVED_SHARED STV_DEFAULT"
__nv_reservedSMEM_offset_0_alias:
	.zero		0
	.zero		64


//--------------------- .nv.constant0.triton_poi_fused_cat_11 --------------------------
	.section	.nv.constant0.triton_poi_fused_cat_11,"a",@progbits
	.sectionflags	@""
	.align	4
.nv.constant0.triton_poi_fused_cat_11:
	.zero		944


//--------------------- SYMBOLS --------------------------

	.type		.nv.reservedSmem.offset0,@object
	.size		.nv.reservedSmem.offset0,0x4
